//
// Generated by NVIDIA NVVM Compiler
//
// Compiler Build ID: CL-36424714
// Cuda compilation tools, release 13.0, V13.0.88
// Based on NVVM 20.0.0
//

.version 9.0
.target sm_100
.address_size 64

	// .globl	_Z9integratePdid

.visible .entry _Z9integratePdid(
	.param .u64 .ptr .align 1 _Z9integratePdid_param_0,
	.param .u32 _Z9integratePdid_param_1,
	.param .f64 _Z9integratePdid_param_2
)
{
	.reg .pred 	%p<3>;
	.reg .b32 	%r<12>;
	.reg .b64 	%rd<5>;
	.reg .b64 	%fd<26>;

	ld.param.u64 	%rd1, [_Z9integratePdid_param_0];
	ld.param.u32 	%r6, [_Z9integratePdid_param_1];
	ld.param.f64 	%fd4, [_Z9integratePdid_param_2];
	mov.u32 	%r7, %ctaid.x;
	mov.u32 	%r1, %ntid.x;
	mov.u32 	%r8, %tid.x;
	mad.lo.s32 	%r2, %r7, %r1, %r8;
	setp.ge.s32 	%p1, %r2, %r6;
	mov.f64 	%fd25, 0d0000000000000000;
	@%p1 bra 	$L__BB0_3;
	mov.u32 	%r9, %nctaid.x;
	mul.lo.s32 	%r3, %r1, %r9;
	mov.f64 	%fd25, 0d0000000000000000;
	mov.u32 	%r11, %r2;
$L__BB0_2:
	cvt.rn.f64.s32 	%fd7, %r11;
	mul.f64 	%fd8, %fd4, %fd7;
	add.s32 	%r10, %r11, 1;
	cvt.rn.f64.s32 	%fd9, %r10;
	mul.f64 	%fd10, %fd4, %fd9;
	add.f64 	%fd11, %fd8, %fd10;
	mul.f64 	%fd12, %fd11, 0d3FE0000000000000;
	fma.rn.f64 	%fd13, %fd8, %fd8, 0d3FF0000000000000;
	mov.f64 	%fd14, 0d4010000000000000;
	div.rn.f64 	%fd15, %fd14, %fd13;
	fma.rn.f64 	%fd16, %fd12, %fd12, 0d3FF0000000000000;
	div.rn.f64 	%fd17, %fd14, %fd16;
	fma.rn.f64 	%fd18, %fd17, 0d4010000000000000, %fd15;
	fma.rn.f64 	%fd19, %fd10, %fd10, 0d3FF0000000000000;
	div.rn.f64 	%fd20, %fd14, %fd19;
	add.f64 	%fd21, %fd20, %fd18;
	add.f64 	%fd25, %fd25, %fd21;
	add.s32 	%r11, %r11, %r3;
	setp.lt.s32 	%p2, %r11, %r6;
	@%p2 bra 	$L__BB0_2;
$L__BB0_3:
	cvta.to.global.u64 	%rd2, %rd1;
	mul.f64 	%fd22, %fd4, %fd25;
	div.rn.f64 	%fd23, %fd22, 0d4018000000000000;
	mul.wide.s32 	%rd3, %r2, 8;
	add.s64 	%rd4, %rd2, %rd3;
	st.global.f64 	[%rd4], %fd23;
	ret;

}


// ===== COMPILED SASS (sm_100) =====

	.target	sm_100

	.elftype	@"ET_EXEC"


//--------------------- .note.nv.tkinfo           --------------------------
	.section	.note.nv.tkinfo,"",@"SHT_NOTE"
	.sectionflags	@"SHF_NOTE_NV_TKINFO"
	.tkinfo
        /*0018*/ 	.word	0x00000002
        /*0030*/ 	.string	""
        /*0030*/ 	.string	"ptxas"
        /*0030*/ 	.string	"Cuda compilation tools, release 13.0, V13.0.88"
        /*0030*/ 	.string	"Build cuda_13.0.r13.0/compiler.36424714_0"
        /*0030*/ 	.string	"-arch sm_100 -m 64 "



//--------------------- .note.nv.cuinfo           --------------------------
	.section	.note.nv.cuinfo,"",@"SHT_NOTE"
	.sectionflags	@"SHF_NOTE_NV_CUINFO"
        /*0018*/ 	.short	0x0002
        /*001a*/ 	.short	0x0064
        /*001c*/ 	.short	0x0082
	.zero		2


//--------------------- .nv.info                  --------------------------
	.section	.nv.info,"",@"SHT_CUDA_INFO"
	.align	4


	//----- nvinfo : EIATTR_REGCOUNT
	.align		4
        /*0000*/ 	.byte	0x04, 0x2f
        /*0002*/ 	.short	(.L_1 - .L_0)
	.align		4
.L_0:
        /*0004*/ 	.word	index@(_Z9integratePdid)
        /*0008*/ 	.word	0x00000020


	//----- nvinfo : EIATTR_FRAME_SIZE
	.align		4
.L_1:
        /*000c*/ 	.byte	0x04, 0x11
        /*000e*/ 	.short	(.L_3 - .L_2)
	.align		4
.L_2:
        /*0010*/ 	.word	index@($__internal_0_$__cuda_sm20_div_rn_f64_full)
        /*0014*/ 	.word	0x00000000


	//----- nvinfo : EIATTR_FRAME_SIZE
	.align		4
.L_3:
        /*0018*/ 	.byte	0x04, 0x11
        /*001a*/ 	.short	(.L_5 - .L_4)
	.align		4
.L_4:
        /*001c*/ 	.word	index@(_Z9integratePdid)
        /*0020*/ 	.word	0x00000000


	//----- nvinfo : EIATTR_MIN_STACK_SIZE
	.align		4
.L_5:
        /*0024*/ 	.byte	0x04, 0x12
        /*0026*/ 	.short	(.L_7 - .L_6)
	.align		4
.L_6:
        /*0028*/ 	.word	index@(_Z9integratePdid)
        /*002c*/ 	.word	0x00000000
.L_7:


//--------------------- .nv.compat                --------------------------
	.section	.nv.compat,"",@"SHT_CUDA_COMPAT_INFO"
	.align	4
        /*0000*/ 	.byte	0x02, 0x09, 0x00, 0x00, 0x02, 0x02, 0x01, 0x00, 0x02, 0x05, 0x05, 0x00, 0x03, 0x07, 0x01, 0x01
        /*0010*/ 	.byte	0x02, 0x03, 0x00, 0x00, 0x02, 0x06, 0x01, 0x00, 0x04, 0x0b, 0x08, 0x00, 0x01, 0x00, 0x00, 0x00
        /*0020*/ 	.byte	0x00, 0x00, 0x00, 0x00


//--------------------- .nv.info._Z9integratePdid --------------------------
	.section	.nv.info._Z9integratePdid,"",@"SHT_CUDA_INFO"
	.sectionflags	@""
	.align	4


	//----- nvinfo : EIATTR_CUDA_API_VERSION
	.align		4
        /*0000*/ 	.byte	0x04, 0x37
        /*0002*/ 	.short	(.L_9 - .L_8)
.L_8:
        /*0004*/ 	.word	0x00000082


	//----- nvinfo : EIATTR_KPARAM_INFO
	.align		4
.L_9:
        /*0008*/ 	.byte	0x04, 0x17
        /*000a*/ 	.short	(.L_11 - .L_10)
.L_10:
        /*000c*/ 	.word	0x00000000
        /*0010*/ 	.short	0x0002
        /*0012*/ 	.short	0x0010
        /*0014*/ 	.byte	0x00, 0xf0, 0x21, 0x00


	//----- nvinfo : EIATTR_KPARAM_INFO
	.align		4
.L_11:
        /*0018*/ 	.byte	0x04, 0x17
        /*001a*/ 	.short	(.L_13 - .L_12)
.L_12:
        /*001c*/ 	.word	0x00000000
        /*0020*/ 	.short	0x0001
        /*0022*/ 	.short	0x0008
        /*0024*/ 	.byte	0x00, 0xf0, 0x11, 0x00


	//----- nvinfo : EIATTR_KPARAM_INFO
	.align		4
.L_13:
        /*0028*/ 	.byte	0x04, 0x17
        /*002a*/ 	.short	(.L_15 - .L_14)
.L_14:
        /*002c*/ 	.word	0x00000000
        /*0030*/ 	.short	0x0000
        /*0032*/ 	.short	0x0000
        /*0034*/ 	.byte	0x00, 0xf5, 0x21, 0x00


	//----- nvinfo : EIATTR_SPARSE_MMA_MASK
	.align		4
.L_15:
        /*0038*/ 	.byte	0x03, 0x50
        /*003a*/ 	.short	0x0000


	//----- nvinfo : EIATTR_MAXREG_COUNT
	.align		4
        /*003c*/ 	.byte	0x03, 0x1b
        /*003e*/ 	.short	0x00ff


	//----- nvinfo : EIATTR_MERCURY_ISA_VERSION
	.align		4
        /*0040*/ 	.byte	0x03, 0x5f
        /*0042*/ 	.short	0x0101


	//----- nvinfo : EIATTR_VRC_CTA_INIT_COUNT
	.align		4
        /*0044*/ 	.byte	0x02, 0x4a
	.zero		1
	.zero		1


	//----- nvinfo : EIATTR_EXIT_INSTR_OFFSETS
	.align		4
        /*0048*/ 	.byte	0x04, 0x1c
        /*004a*/ 	.short	(.L_17 - .L_16)


	//   ....[0]....
.L_16:
        /*004c*/ 	.word	0x00000860


	//----- nvinfo : EIATTR_CRS_STACK_SIZE
	.align		4
.L_17:
        /*0050*/ 	.byte	0x04, 0x1e
        /*0052*/ 	.short	(.L_19 - .L_18)
.L_18:
        /*0054*/ 	.word	0x00000000


	//----- nvinfo : EIATTR_CBANK_PARAM_SIZE
	.align		4
.L_19:
        /*0058*/ 	.byte	0x03, 0x19
        /*005a*/ 	.short	0x0018


	//----- nvinfo : EIATTR_PARAM_CBANK
	.align		4
        /*005c*/ 	.byte	0x04, 0x0a
        /*005e*/ 	.short	(.L_21 - .L_20)
	.align		4
.L_20:
        /*0060*/ 	.word	index@(.nv.constant0._Z9integratePdid)
        /*0064*/ 	.short	0x0380
        /*0066*/ 	.short	0x0018


	//----- nvinfo : EIATTR_SW_WAR
	.align		4
.L_21:
        /*0068*/ 	.byte	0x04, 0x36
        /*006a*/ 	.short	(.L_23 - .L_22)
.L_22:
        /*006c*/ 	.word	0x00000008
.L_23:


//--------------------- .nv.callgraph             --------------------------
	.section	.nv.callgraph,"",@"SHT_CUDA_CALLGRAPH"
	.align	4
	.sectionentsize	8
	.align		4
        /*0000*/ 	.word	0x00000000
	.align		4
        /*0004*/ 	.word	0xffffffff
	.align		4
        /*0008*/ 	.word	0x00000000
	.align		4
        /*000c*/ 	.word	0xfffffffe
	.align		4
        /*0010*/ 	.word	0x00000000
	.align		4
        /*0014*/ 	.word	0xfffffffd
	.align		4
        /*0018*/ 	.word	0x00000000
	.align		4
        /*001c*/ 	.word	0xfffffffc


//--------------------- .text._Z9integratePdid    --------------------------
	.section	.text._Z9integratePdid,"ax",@progbits
	.align	128
        .global         _Z9integratePdid
        .type           _Z9integratePdid,@function
        .size           _Z9integratePdid,(.L_x_17 - _Z9integratePdid)
        .other          _Z9integratePdid,@"STO_CUDA_ENTRY STV_DEFAULT"
_Z9integratePdid:
.text._Z9integratePdid:
[----:B------:R-:W-:Y:S01]  /*0000*/  LDC R1, c[0x0][0x37c] ;  /* 0x0000df00ff017b82 */ /* 0x000fe20000000800 */
[----:B------:R-:W0:Y:S07]  /*0010*/  S2R R3, SR_TID.X ;  /* 0x0000000000037919 */ /* 0x000e2e0000002100 */
[----:B------:R-:W0:Y:S01]  /*0020*/  S2UR UR4, SR_CTAID.X ;  /* 0x00000000000479c3 */ /* 0x000e220000002500 */
[----:B------:R-:W1:Y:S01]  /*0030*/  LDCU UR5, c[0x0][0x388] ;  /* 0x00007100ff0577ac */ /* 0x000e620008000800 */
[----:B------:R-:W-:Y:S01]  /*0040*/  BSSY.RECONVERGENT B0, `(.L_x_0) ;  /* 0x0000061000007945 */ /* 0x000fe20003800200 */
[----:B------:R-:W-:Y:S01]  /*0050*/  CS2R R6, SRZ ;  /* 0x0000000000067805 */ /* 0x000fe2000001ff00 */
[----:B------:R-:W2:Y:S04]  /*0060*/  LDCU.64 UR6, c[0x0][0x390] ;  /* 0x00007200ff0677ac */ /* 0x000ea80008000a00 */
[----:B------:R-:W0:Y:S01]  /*0070*/  LDC R0, c[0x0][0x360] ;  /* 0x0000d800ff007b82 */ /* 0x000e220000000800 */
[----:B------:R-:W3:Y:S01]  /*0080*/  LDCU UR8, c[0x0][0x388] ;  /* 0x00007100ff0877ac */ /* 0x000ee20008000800 */
[----:B0-----:R-:W-:-:S05]  /*0090*/  IMAD R4, R0, UR4, R3 ;  /* 0x0000000400047c24 */ /* 0x001fca000f8e0203 */
[----:B-1----:R-:W-:-:S13]  /*00a0*/  ISETP.GE.AND P0, PT, R4, UR5, PT ;  /* 0x0000000504007c0c */ /* 0x002fda000bf06270 */
[----:B--23--:R-:W-:Y:S05]  /*00b0*/  @P0 BRA `(.L_x_1) ;  /* 0x0000000400640947 */ /* 0x00cfea0003800000 */
[----:B------:R-:W0:Y:S01]  /*00c0*/  LDCU UR4, c[0x0][0x370] ;  /* 0x00006e00ff0477ac */ /* 0x000e220008000800 */
[----:B------:R-:W-:Y:S01]  /*00d0*/  IMAD.MOV.U32 R5, RZ, RZ, R4 ;  /* 0x000000ffff057224 */ /* 0x000fe200078e0004 */
[----:B------:R-:W-:Y:S01]  /*00e0*/  CS2R R6, SRZ ;  /* 0x0000000000067805 */ /* 0x000fe2000001ff00 */
[----:B0-----:R-:W-:-:S07]  /*00f0*/  IMAD R0, R0, UR4, RZ ;  /* 0x0000000400007c24 */ /* 0x001fce000f8e02ff */
.L_x_8:
[----:B------:R0:W1:Y:S01]  /*0100*/  I2F.F64 R10, R5 ;  /* 0x00000005000a7312 */ /* 0x0000620000201c00 */
[----:B------:R-:W-:Y:S01]  /*0110*/  IMAD.MOV.U32 R2, RZ, RZ, 0x1 ;  /* 0x00000001ff027424 */ /* 0x000fe200078e00ff */
[----:B------:R-:W-:Y:S01]  /*0120*/  BSSY.RECONVERGENT B1, `(.L_x_2) ;  /* 0x000001e000017945 */ /* 0x000fe20003800200 */
[----:B------:R-:W-:Y:S02]  /*0130*/  VIADD R18, R5, 0x1 ;  /* 0x0000000105127836 */ /* 0x000fe40000000000 */
[----:B0-----:R-:W-:-:S05]  /*0140*/  IMAD.IADD R5, R0, 0x1, R5 ;  /* 0x0000000100057824 */ /* 0x001fca00078e0205 */
[----:B------:R-:W-:Y:S01]  /*0150*/  ISETP.GE.AND P1, PT, R5, UR8, PT ;  /* 0x0000000805007c0c */ /* 0x000fe2000bf26270 */
[----:B-1----:R-:W-:-:S08]  /*0160*/  DMUL R10, R10, UR6 ;  /* 0x000000060a0a7c28 */ /* 0x002fd00008000000 */
[----:B------:R-:W-:-:S06]  /*0170*/  DFMA R12, R10, R10, 1 ;  /* 0x3ff000000a0c742b */ /* 0x000fcc000000000a */
[----:B------:R-:W0:Y:S02]  /*0180*/  MUFU.RCP64H R3, R13 ;  /* 0x0000000d00037308 */ /* 0x000e240000001800 */
[----:B0-----:R-:W-:-:S08]  /*0190*/  DFMA R8, -R12, R2, 1 ;  /* 0x3ff000000c08742b */ /* 0x001fd00000000102 */
[----:B------:R-:W-:-:S08]  /*01a0*/  DFMA R8, R8, R8, R8 ;  /* 0x000000080808722b */ /* 0x000fd00000000008 */
[----:B------:R-:W-:-:S08]  /*01b0*/  DFMA R8, R2, R8, R2 ;  /* 0x000000080208722b */ /* 0x000fd00000000002 */
[----:B------:R-:W-:-:S08]  /*01c0*/  DFMA R2, -R12, R8, 1 ;  /* 0x3ff000000c02742b */ /* 0x000fd00000000108 */
[----:B------:R-:W-:Y:S01]  /*01d0*/  DFMA R2, R8, R2, R8 ;  /* 0x000000020802722b */ /* 0x000fe20000000008 */
[----:B------:R-:W0:Y:S07]  /*01e0*/  I2F.F64 R8, R18 ;  /* 0x0000001200087312 */ /* 0x000e2e0000201c00 */
[----:B------:R-:W-:-:S08]  /*01f0*/  DMUL R14, R2, 4 ;  /* 0x40100000020e7828 */ /* 0x000fd00000000000 */
[----:B------:R-:W-:Y:S02]  /*0200*/  DFMA R16, -R12, R14, 4 ;  /* 0x401000000c10742b */ /* 0x000fe4000000010e */
[----:B0-----:R-:W-:-:S06]  /*0210*/  DMUL R8, R8, UR6 ;  /* 0x0000000608087c28 */ /* 0x001fcc0008000000 */
[----:B------:R-:W-:Y:S02]  /*0220*/  DFMA R2, R2, R16, R14 ;  /* 0x000000100202722b */ /* 0x000fe4000000000e */
[----:B------:R-:W-:-:S08]  /*0230*/  DADD R10, R10, R8 ;  /* 0x000000000a0a7229 */ /* 0x000fd00000000008 */
[----:B------:R-:W-:Y:S01]  /*0240*/  FFMA R14, RZ, R13, R3 ;  /* 0x0000000dff0e7223 */ /* 0x000fe20000000003 */
[----:B------:R-:W-:-:S04]  /*0250*/  DMUL R10, R10, 0.5 ;  /* 0x3fe000000a0a7828 */ /* 0x000fc80000000000 */
[----:B------:R-:W-:-:S13]  /*0260*/  FSETP.GT.AND P0, PT, |R14|, 1.469367938527859385e-39, PT ;  /* 0x001000000e00780b */ /* 0x000fda0003f04200 */
[----:B------:R-:W-:Y:S05]  /*0270*/  @P0 BRA `(.L_x_3) ;  /* 0x0000000000200947 */ /* 0x000fea0003800000 */
[----:B------:R-:W-:Y:S01]  /*0280*/  IMAD.MOV.U32 R14, RZ, RZ, R12 ;  /* 0x000000ffff0e7224 */ /* 0x000fe200078e000c */
[----:B------:R-:W-:Y:S01]  /*0290*/  MOV R26, 0x2e0 ;  /* 0x000002e0001a7802 */ /* 0x000fe20000000f00 */
[----:B------:R-:W-:Y:S02]  /*02a0*/  IMAD.MOV.U32 R15, RZ, RZ, R13 ;  /* 0x000000ffff0f7224 */ /* 0x000fe400078e000d */
[----:B------:R-:W-:Y:S02]  /*02b0*/  IMAD.MOV.U32 R16, RZ, RZ, RZ ;  /* 0x000000ffff107224 */ /* 0x000fe400078e00ff */
[----:B------:R-:W-:-:S07]  /*02c0*/  IMAD.MOV.U32 R17, RZ, RZ, 0x40100000 ;  /* 0x40100000ff117424 */ /* 0x000fce00078e00ff */
[----:B------:R-:W-:Y:S05]  /*02d0*/  CALL.REL.NOINC `($__internal_0_$__cuda_sm20_div_rn_f64_full) ;  /* 0x0000000400647944 */ /* 0x000fea0003c00000 */
[----:B------:R-:W-:Y:S01]  /*02e0*/  IMAD.MOV.U32 R2, RZ, RZ, R22 ;  /* 0x000000ffff027224 */ /* 0x000fe200078e0016 */
[----:B------:R-:W-:-:S07]  /*02f0*/  MOV R3, R23 ;  /* 0x0000001700037202 */ /* 0x000fce0000000f00 */
.L_x_3:
[----:B------:R-:W-:Y:S05]  /*0300*/  BSYNC.RECONVERGENT B1 ;  /* 0x0000000000017941 */ /* 0x000fea0003800200 */
.L_x_2:
[----:B------:R-:W-:Y:S01]  /*0310*/  DFMA R12, R10, R10, 1 ;  /* 0x3ff000000a0c742b */ /* 0x000fe2000000000a */
[----:B------:R-:W-:Y:S01]  /*0320*/  BSSY.RECONVERGENT B1, `(.L_x_4) ;  /* 0x0000016000017945 */ /* 0x000fe20003800200 */
[----:B------:R-:W-:-:S04]  /*0330*/  IMAD.MOV.U32 R10, RZ, RZ, 0x1 ;  /* 0x00000001ff0a7424 */ /* 0x000fc800078e00ff */
[----:B------:R-:W0:Y:S02]  /*0340*/  MUFU.RCP64H R11, R13 ;  /* 0x0000000d000b7308 */ /* 0x000e240000001800 */
[----:B0-----:R-:W-:-:S08]  /*0350*/  DFMA R14, -R12, R10, 1 ;  /* 0x3ff000000c0e742b */ /* 0x001fd0000000010a */
[----:B------:R-:W-:-:S08]  /*0360*/  DFMA R14, R14, R14, R14 ;  /* 0x0000000e0e0e722b */ /* 0x000fd0000000000e */
[----:B------:R-:W-:-:S08]  /*0370*/  DFMA R14, R10, R14, R10 ;  /* 0x0000000e0a0e722b */ /* 0x000fd0000000000a */
[----:B------:R-:W-:-:S08]  /*0380*/  DFMA R10, -R12, R14, 1 ;  /* 0x3ff000000c0a742b */ /* 0x000fd0000000010e */
[----:B------:R-:W-:-:S08]  /*0390*/  DFMA R10, R14, R10, R14 ;  /* 0x0000000a0e0a722b */ /* 0x000fd0000000000e */
[----:B------:R-:W-:-:S08]  /*03a0*/  DMUL R14, R10, 4 ;  /* 0x401000000a0e7828 */ /* 0x000fd00000000000 */
[----:B------:R-:W-:-:S08]  /*03b0*/  DFMA R16, -R12, R14, 4 ;  /* 0x401000000c10742b */ /* 0x000fd0000000010e */
[----:B------:R-:W-:-:S10]  /*03c0*/  DFMA R10, R10, R16, R14 ;  /* 0x000000100a0a722b */ /* 0x000fd4000000000e */
[----:B------:R-:W-:-:S05]  /*03d0*/  FFMA R14, RZ, R13, R11 ;  /* 0x0000000dff0e7223 */ /* 0x000fca000000000b */
        /* <DEDUP_REMOVED lines=8> */
[----:B------:R-:W-:Y:S02]  /*0460*/  IMAD.MOV.U32 R10, RZ, RZ, R22 ;  /* 0x000000ffff0a7224 */ /* 0x000fe400078e0016 */
[----:B------:R-:W-:-:S07]  /*0470*/  IMAD.MOV.U32 R11, RZ, RZ, R23 ;  /* 0x000000ffff0b7224 */ /* 0x000fce00078e0017 */
.L_x_5:
[----:B------:R-:W-:Y:S05]  /*0480*/  BSYNC.RECONVERGENT B1 ;  /* 0x0000000000017941 */ /* 0x000fea0003800200 */
.L_x_4:
[----:B------:R-:W-:Y:S01]  /*0490*/  DFMA R12, R8, R8, 1 ;  /* 0x3ff00000080c742b */ /* 0x000fe20000000008 */
[----:B------:R-:W-:Y:S01]  /*04a0*/  BSSY.RECONVERGENT B1, `(.L_x_6) ;  /* 0x0000017000017945 */ /* 0x000fe20003800200 */
[----:B------:R-:W-:Y:S01]  /*04b0*/  MOV R8, 0x1 ;  /* 0x0000000100087802 */ /* 0x000fe20000000f00 */
[----:B------:R-:W-:-:S03]  /*04c0*/  DFMA R2, R10, 4, R2 ;  /* 0x401000000a02782b */ /* 0x000fc60000000002 */
        /* <DEDUP_REMOVED lines=20> */
.L_x_7:
[----:B------:R-:W-:Y:S05]  /*0610*/  BSYNC.RECONVERGENT B1 ;  /* 0x0000000000017941 */ /* 0x000fea0003800200 */
.L_x_6:
[----:B------:R-:W-:-:S08]  /*0620*/  DADD R2, R2, R8 ;  /* 0x0000000002027229 */ /* 0x000fd00000000008 */
[----:B------:R-:W-:Y:S01]  /*0630*/  DADD R6, R2, R6 ;  /* 0x0000000002067229 */ /* 0x000fe20000000006 */
[----:B------:R-:W-:Y:S10]  /*0640*/  @!P1 BRA `(.L_x_8) ;  /* 0xfffffff800ac9947 */ /* 0x000ff4000383ffff */
.L_x_1:
[----:B------:R-:W-:Y:S05]  /*0650*/  BSYNC.RECONVERGENT B0 ;  /* 0x0000000000007941 */ /* 0x000fea0003800200 */
.L_x_0:
[----:B------:R-:W0:Y:S01]  /*0660*/  MUFU.RCP64H R3, 6 ;  /* 0x4018000000037908 */ /* 0x000e220000001800 */
[----:B------:R-:W-:Y:S01]  /*0670*/  IMAD.MOV.U32 R10, RZ, RZ, 0x0 ;  /* 0x00000000ff0a7424 */ /* 0x000fe200078e00ff */
[----:B------:R-:W-:Y:S01]  /*0680*/  MOV R11, 0x40180000 ;  /* 0x40180000000b7802 */ /* 0x000fe20000000f00 */
[----:B------:R-:W-:Y:S01]  /*0690*/  IMAD.MOV.U32 R2, RZ, RZ, 0x1 ;  /* 0x00000001ff027424 */ /* 0x000fe200078e00ff */
[----:B------:R-:W1:Y:S01]  /*06a0*/  LDCU.64 UR4, c[0x0][0x390] ;  /* 0x00007200ff0477ac */ /* 0x000e620008000a00 */
[----:B------:R-:W-:Y:S04]  /*06b0*/  BSSY.RECONVERGENT B0, `(.L_x_9) ;  /* 0x0000017000007945 */ /* 0x000fe80003800200 */
[----:B0-----:R-:W-:-:S08]  /*06c0*/  DFMA R8, R2, -R10, 1 ;  /* 0x3ff000000208742b */ /* 0x001fd0000000080a */
[----:B------:R-:W-:-:S08]  /*06d0*/  DFMA R8, R8, R8, R8 ;  /* 0x000000080808722b */ /* 0x000fd00000000008 */
[----:B------:R-:W-:-:S08]  /*06e0*/  DFMA R8, R2, R8, R2 ;  /* 0x000000080208722b */ /* 0x000fd00000000002 */
[----:B------:R-:W-:Y:S02]  /*06f0*/  DFMA R2, R8, -R10, 1 ;  /* 0x3ff000000802742b */ /* 0x000fe4000000080a */
[----:B-1----:R-:W-:Y:S01]  /*0700*/  DMUL R10, R6, UR4 ;  /* 0x00000004060a7c28 */ /* 0x002fe20008000000 */
[----:B------:R-:W0:Y:S05]  /*0710*/  LDCU.64 UR4, c[0x0][0x358] ;  /* 0x00006b00ff0477ac */ /* 0x000e2a0008000a00 */
[----:B------:R-:W-:-:S04]  /*0720*/  DFMA R2, R8, R2, R8 ;  /* 0x000000020802722b */ /* 0x000fc80000000008 */
[----:B------:R-:W-:-:S04]  /*0730*/  FSETP.GEU.AND P1, PT, |R11|, 6.5827683646048100446e-37, PT ;  /* 0x036000000b00780b */ /* 0x000fc80003f2e200 */
[----:B------:R-:W-:-:S08]  /*0740*/  DMUL R6, R10, R2 ;  /* 0x000000020a067228 */ /* 0x000fd00000000000 */
[----:B------:R-:W-:-:S08]  /*0750*/  DFMA R8, R6, -6, R10 ;  /* 0xc01800000608782b */ /* 0x000fd0000000000a */
[----:B------:R-:W-:-:S10]  /*0760*/  DFMA R2, R2, R8, R6 ;  /* 0x000000080202722b */ /* 0x000fd40000000006 */
[----:B------:R-:W-:-:S05]  /*0770*/  FFMA R0, RZ, 2.375, R3 ;  /* 0x40180000ff007823 */ /* 0x000fca0000000003 */
[----:B------:R-:W-:-:S13]  /*0780*/  FSETP.GT.AND P0, PT, |R0|, 1.469367938527859385e-39, PT ;  /* 0x001000000000780b */ /* 0x000fda0003f04200 */
[----:B0-----:R-:W-:Y:S05]  /*0790*/  @P0 BRA P1, `(.L_x_10) ;  /* 0x0000000000200947 */ /* 0x001fea0000800000 */
        /* <DEDUP_REMOVED lines=8> */
.L_x_10:
[----:B------:R-:W-:Y:S05]  /*0820*/  BSYNC.RECONVERGENT B0 ;  /* 0x0000000000007941 */ /* 0x000fea0003800200 */
.L_x_9:
[----:B------:R-:W0:Y:S02]  /*0830*/  LDC.64 R6, c[0x0][0x380] ;  /* 0x0000e000ff067b82 */ /* 0x000e240000000a00 */
[----:B0-----:R-:W-:-:S05]  /*0840*/  IMAD.WIDE R4, R4, 0x8, R6 ;  /* 0x0000000804047825 */ /* 0x001fca00078e0206 */
[----:B------:R-:W-:Y:S01]  /*0850*/  STG.E.64 desc[UR4][R4.64], R2 ;  /* 0x0000000204007986 */ /* 0x000fe2000c101b04 */
[----:B------:R-:W-:Y:S05]  /*0860*/  EXIT ;  /* 0x000000000000794d */ /* 0x000fea0003800000 */
        .weak           $__internal_0_$__cuda_sm20_div_rn_f64_full
        .type           $__internal_0_$__cuda_sm20_div_rn_f64_full,@function
        .size           $__internal_0_$__cuda_sm20_div_rn_f64_full,(.L_x_17 - $__internal_0_$__cuda_sm20_div_rn_f64_full)
$__internal_0_$__cuda_sm20_div_rn_f64_full:
[C---:B------:R-:W-:Y:S01]  /*0870*/  FSETP.GEU.AND P0, PT, |R15|.reuse, 1.469367938527859385e-39, PT ;  /* 0x001000000f00780b */ /* 0x040fe20003f0e200 */
[----:B------:R-:W-:Y:S01]  /*0880*/  IMAD.MOV.U32 R18, RZ, RZ, 0x1 ;  /* 0x00000001ff127424 */ /* 0x000fe200078e00ff */
[----:B------:R-:W-:Y:S01]  /*0890*/  LOP3.LUT R12, R15, 0x800fffff, RZ, 0xc0, !PT ;  /* 0x800fffff0f0c7812 */ /* 0x000fe200078ec0ff */
[----:B------:R-:W-:Y:S01]  /*08a0*/  IMAD.MOV.U32 R28, RZ, RZ, 0x1ca00000 ;  /* 0x1ca00000ff1c7424 */ /* 0x000fe200078e00ff */
[C---:B------:R-:W-:Y:S01]  /*08b0*/  FSETP.GEU.AND P3, PT, |R17|.reuse, 1.469367938527859385e-39, PT ;  /* 0x001000001100780b */ /* 0x040fe20003f6e200 */
[----:B------:R-:W-:Y:S01]  /*08c0*/  BSSY.RECONVERGENT B2, `(.L_x_11) ;  /* 0x0000052000027945 */ /* 0x000fe20003800200 */
[----:B------:R-:W-:Y:S02]  /*08d0*/  LOP3.LUT R13, R12, 0x3ff00000, RZ, 0xfc, !PT ;  /* 0x3ff000000c0d7812 */ /* 0x000fe400078efcff */
[----:B------:R-:W-:Y:S02]  /*08e0*/  MOV R12, R14 ;  /* 0x0000000e000c7202 */ /* 0x000fe40000000f00 */
[----:B------:R-:W-:-:S02]  /*08f0*/  LOP3.LUT R27, R17, 0x7ff00000, RZ, 0xc0, !PT ;  /* 0x7ff00000111b7812 */ /* 0x000fc400078ec0ff */
[----:B------:R-:W-:Y:S01]  /*0900*/  LOP3.LUT R29, R15, 0x7ff00000, RZ, 0xc0, !PT ;  /* 0x7ff000000f1d7812 */ /* 0x000fe200078ec0ff */
[----:B------:R-:W-:-:S03]  /*0910*/  @!P0 DMUL R12, R14, 8.98846567431157953865e+307 ;  /* 0x7fe000000e0c8828 */ /* 0x000fc60000000000 */
[----:B------:R-:W-:Y:S01]  /*0920*/  ISETP.GE.U32.AND P2, PT, R27, R29, PT ;  /* 0x0000001d1b00720c */ /* 0x000fe20003f46070 */
[----:B------:R-:W-:Y:S01]  /*0930*/  @!P3 IMAD.MOV.U32 R24, RZ, RZ, RZ ;  /* 0x000000ffff18b224 */ /* 0x000fe200078e00ff */
[----:B------:R-:W-:Y:S01]  /*0940*/  @!P3 LOP3.LUT R20, R15, 0x7ff00000, RZ, 0xc0, !PT ;  /* 0x7ff000000f14b812 */ /* 0x000fe200078ec0ff */
[----:B------:R-:W0:Y:S03]  /*0950*/  MUFU.RCP64H R19, R13 ;  /* 0x0000000d00137308 */ /* 0x000e260000001800 */
[----:B------:R-:W-:Y:S02]  /*0960*/  @!P3 ISETP.GE.U32.AND P4, PT, R27, R20, PT ;  /* 0x000000141b00b20c */ /* 0x000fe40003f86070 */
[----:B------:R-:W-:Y:S02]  /*0970*/  @!P0 LOP3.LUT R29, R13, 0x7ff00000, RZ, 0xc0, !PT ;  /* 0x7ff000000d1d8812 */ /* 0x000fe400078ec0ff */
[----:B------:R-:W-:Y:S01]  /*0980*/  @!P3 SEL R21, R28, 0x63400000, !P4 ;  /* 0x634000001c15b807 */ /* 0x000fe20006000000 */
[----:B0-----:R-:W-:-:S08]  /*0990*/  DFMA R22, R18, -R12, 1 ;  /* 0x3ff000001216742b */ /* 0x001fd0000000080c */
[----:B------:R-:W-:-:S08]  /*09a0*/  DFMA R22, R22, R22, R22 ;  /* 0x000000161616722b */ /* 0x000fd00000000016 */
[----:B------:R-:W-:Y:S01]  /*09b0*/  DFMA R22, R18, R22, R18 ;  /* 0x000000161216722b */ /* 0x000fe20000000012 */
[--C-:B------:R-:W-:Y:S02]  /*09c0*/  @!P3 LOP3.LUT R18, R21, 0x80000000, R17.reuse, 0xf8, !PT ;  /* 0x800000001512b812 */ /* 0x100fe400078ef811 */
[----:B------:R-:W-:Y:S02]  /*09d0*/  SEL R19, R28, 0x63400000, !P2 ;  /* 0x634000001c137807 */ /* 0x000fe40005000000 */
[----:B------:R-:W-:Y:S01]  /*09e0*/  @!P3 LOP3.LUT R25, R18, 0x100000, RZ, 0xfc, !PT ;  /* 0x001000001219b812 */ /* 0x000fe200078efcff */
[----:B------:R-:W-:Y:S02]  /*09f0*/  IMAD.MOV.U32 R18, RZ, RZ, R16 ;  /* 0x000000ffff127224 */ /* 0x000fe400078e0010 */
[----:B------:R-:W-:Y:S01]  /*0a00*/  DFMA R20, R22, -R12, 1 ;  /* 0x3ff000001614742b */ /* 0x000fe2000000080c */
[----:B------:R-:W-:-:S06]  /*0a10*/  LOP3.LUT R19, R19, 0x800fffff, R17, 0xf8, !PT ;  /* 0x800fffff13137812 */ /* 0x000fcc00078ef811 */
[----:B------:R-:W-:Y:S02]  /*0a20*/  @!P3 DFMA R18, R18, 2, -R24 ;  /* 0x400000001212b82b */ /* 0x000fe40000000818 */
[----:B------:R-:W-:-:S08]  /*0a30*/  DFMA R20, R22, R20, R22 ;  /* 0x000000141614722b */ /* 0x000fd00000000016 */
[----:B------:R-:W-:-:S08]  /*0a40*/  DMUL R22, R20, R18 ;  /* 0x0000001214167228 */ /* 0x000fd00000000000 */
[----:B------:R-:W-:-:S08]  /*0a50*/  DFMA R24, R22, -R12, R18 ;  /* 0x8000000c1618722b */ /* 0x000fd00000000012 */
[----:B------:R-:W-:Y:S01]  /*0a60*/  DFMA R24, R20, R24, R22 ;  /* 0x000000181418722b */ /* 0x000fe20000000016 */
[----:B------:R-:W-:Y:S01]  /*0a70*/  IMAD.MOV.U32 R20, RZ, RZ, R27 ;  /* 0x000000ffff147224 */ /* 0x000fe200078e001b */
[----:B------:R-:W-:-:S05]  /*0a80*/  @!P3 LOP3.LUT R20, R19, 0x7ff00000, RZ, 0xc0, !PT ;  /* 0x7ff000001314b812 */ /* 0x000fca00078ec0ff */
[----:B------:R-:W-:-:S05]  /*0a90*/  VIADD R21, R20, 0xffffffff ;  /* 0xffffffff14157836 */ /* 0x000fca0000000000 */
[----:B------:R-:W-:Y:S01]  /*0aa0*/  ISETP.GT.U32.AND P0, PT, R21, 0x7feffffe, PT ;  /* 0x7feffffe1500780c */ /* 0x000fe20003f04070 */
[----:B------:R-:W-:-:S05]  /*0ab0*/  VIADD R21, R29, 0xffffffff ;  /* 0xffffffff1d157836 */ /* 0x000fca0000000000 */
[----:B------:R-:W-:-:S13]  /*0ac0*/  ISETP.GT.U32.OR P0, PT, R21, 0x7feffffe, P0 ;  /* 0x7feffffe1500780c */ /* 0x000fda0000704470 */
[----:B------:R-:W-:Y:S05]  /*0ad0*/  @P0 BRA `(.L_x_12) ;  /* 0x00000000006c0947 */ /* 0x000fea0003800000 */
[----:B------:R-:W-:-:S04]  /*0ae0*/  LOP3.LUT R20, R15, 0x7ff00000, RZ, 0xc0, !PT ;  /* 0x7ff000000f147812 */ /* 0x000fc800078ec0ff */
[CC--:B------:R-:W-:Y:S02]  /*0af0*/  VIADDMNMX R16, R27.reuse, -R20.reuse, 0xb9600000, !PT ;  /* 0xb96000001b107446 */ /* 0x0c0fe40007800914 */
[----:B------:R-:W-:Y:S02]  /*0b00*/  ISETP.GE.U32.AND P0, PT, R27, R20, PT ;  /* 0x000000141b00720c */ /* 0x000fe40003f06070 */
[----:B------:R-:W-:Y:S02]  /*0b10*/  VIMNMX R16, PT, PT, R16, 0x46a00000, PT ;  /* 0x46a0000010107848 */ /* 0x000fe40003fe0100 */
[----:B------:R-:W-:-:S04]  /*0b20*/  SEL R17, R28, 0x63400000, !P0 ;  /* 0x634000001c117807 */ /* 0x000fc80004000000 */
[----:B------:R-:W-:Y:S01]  /*0b30*/  IADD3 R20, PT, PT, -R17, R16, RZ ;  /* 0x0000001011147210 */ /* 0x000fe20007ffe1ff */
[----:B------:R-:W-:-:S04]  /*0b40*/  IMAD.MOV.U32 R16, RZ, RZ, RZ ;  /* 0x000000ffff107224 */ /* 0x000fc800078e00ff */
[----:B------:R-:W-:-:S06]  /*0b50*/  VIADD R17, R20, 0x7fe00000 ;  /* 0x7fe0000014117836 */ /* 0x000fcc0000000000 */
[----:B------:R-:W-:-:S10]  /*0b60*/  DMUL R22, R24, R16 ;  /* 0x0000001018167228 */ /* 0x000fd40000000000 */
[----:B------:R-:W-:-:S13]  /*0b70*/  FSETP.GTU.AND P0, PT, |R23|, 1.469367938527859385e-39, PT ;  /* 0x001000001700780b */ /* 0x000fda0003f0c200 */
[----:B------:R-:W-:Y:S05]  /*0b80*/  @P0 BRA `(.L_x_13) ;  /* 0x0000000000940947 */ /* 0x000fea0003800000 */
[----:B------:R-:W-:Y:S01]  /*0b90*/  DFMA R12, R24, -R12, R18 ;  /* 0x8000000c180c722b */ /* 0x000fe20000000012 */
[----:B------:R-:W-:-:S09]  /*0ba0*/  IMAD.MOV.U32 R16, RZ, RZ, RZ ;  /* 0x000000ffff107224 */ /* 0x000fd200078e00ff */
[C---:B------:R-:W-:Y:S02]  /*0bb0*/  FSETP.NEU.AND P0, PT, R13.reuse, RZ, PT ;  /* 0x000000ff0d00720b */ /* 0x040fe40003f0d000 */
[----:B------:R-:W-:-:S04]  /*0bc0*/  LOP3.LUT R15, R13, 0x80000000, R15, 0x48, !PT ;  /* 0x800000000d0f7812 */ /* 0x000fc800078e480f */
[----:B------:R-:W-:-:S07]  /*0bd0*/  LOP3.LUT R17, R15, R17, RZ, 0xfc, !PT ;  /* 0x000000110f117212 */ /* 0x000fce00078efcff */
[----:B------:R-:W-:Y:S05]  /*0be0*/  @!P0 BRA `(.L_x_13) ;  /* 0x00000000007c8947 */ /* 0x000fea0003800000 */
[----:B------:R-:W-:Y:S01]  /*0bf0*/  IMAD.MOV R13, RZ, RZ, -R20 ;  /* 0x000000ffff0d7224 */ /* 0x000fe200078e0a14 */
[----:B------:R-:W-:Y:S01]  /*0c00*/  DMUL.RP R16, R24, R16 ;  /* 0x0000001018107228 */ /* 0x000fe20000008000 */
[----:B------:R-:W-:-:S06]  /*0c10*/  IMAD.MOV.U32 R12, RZ, RZ, RZ ;  /* 0x000000ffff0c7224 */ /* 0x000fcc00078e00ff */
[----:B------:R-:W-:-:S03]  /*0c20*/  DFMA R12, R22, -R12, R24 ;  /* 0x8000000c160c722b */ /* 0x000fc60000000018 */
[----:B------:R-:W-:-:S03]  /*0c30*/  LOP3.LUT R15, R17, R15, RZ, 0x3c, !PT ;  /* 0x0000000f110f7212 */ /* 0x000fc600078e3cff */
[----:B------:R-:W-:-:S04]  /*0c40*/  IADD3 R12, PT, PT, -R20, -0x43300000, RZ ;  /* 0xbcd00000140c7810 */ /* 0x000fc80007ffe1ff */
[----:B------:R-:W-:-:S04]  /*0c50*/  FSETP.NEU.AND P0, PT, |R13|, R12, PT ;  /* 0x0000000c0d00720b */ /* 0x000fc80003f0d200 */
[----:B------:R-:W-:Y:S02]  /*0c60*/  FSEL R22, R16, R22, !P0 ;  /* 0x0000001610167208 */ /* 0x000fe40004000000 */
[----:B------:R-:W-:Y:S01]  /*0c70*/  FSEL R23, R15, R23, !P0 ;  /* 0x000000170f177208 */ /* 0x000fe20004000000 */
[----:B------:R-:W-:Y:S06]  /*0c80*/  BRA `(.L_x_13) ;  /* 0x0000000000547947 */ /* 0x000fec0003800000 */
.L_x_12:
[----:B------:R-:W-:-:S14]  /*0c90*/  DSETP.NAN.AND P0, PT, R16, R16, PT ;  /* 0x000000101000722a */ /* 0x000fdc0003f08000 */
[----:B------:R-:W-:Y:S05]  /*0ca0*/  @P0 BRA `(.L_x_14) ;  /* 0x0000000000440947 */ /* 0x000fea0003800000 */
[----:B------:R-:W-:-:S14]  /*0cb0*/  DSETP.NAN.AND P0, PT, R14, R14, PT ;  /* 0x0000000e0e00722a */ /* 0x000fdc0003f08000 */
[----:B------:R-:W-:Y:S05]  /*0cc0*/  @P0 BRA `(.L_x_15) ;  /* 0x0000000000300947 */ /* 0x000fea0003800000 */
[----:B------:R-:W-:Y:S01]  /*0cd0*/  ISETP.NE.AND P0, PT, R20, R29, PT ;  /* 0x0000001d1400720c */ /* 0x000fe20003f05270 */
[----:B------:R-:W-:Y:S02]  /*0ce0*/  IMAD.MOV.U32 R22, RZ, RZ, 0x0 ;  /* 0x00000000ff167424 */ /* 0x000fe400078e00ff */
[----:B------:R-:W-:-:S10]  /*0cf0*/  IMAD.MOV.U32 R23, RZ, RZ, -0x80000 ;  /* 0xfff80000ff177424 */ /* 0x000fd400078e00ff */
[----:B------:R-:W-:Y:S05]  /*0d00*/  @!P0 BRA `(.L_x_13) ;  /* 0x0000000000348947 */ /* 0x000fea0003800000 */
[----:B------:R-:W-:Y:S02]  /*0d10*/  ISETP.NE.AND P0, PT, R20, 0x7ff00000, PT ;  /* 0x7ff000001400780c */ /* 0x000fe40003f05270 */
[----:B------:R-:W-:Y:S02]  /*0d20*/  LOP3.LUT R23, R17, 0x80000000, R15, 0x48, !PT ;  /* 0x8000000011177812 */ /* 0x000fe400078e480f */
[----:B------:R-:W-:-:S13]  /*0d30*/  ISETP.EQ.OR P0, PT, R29, RZ, !P0 ;  /* 0x000000ff1d00720c */ /* 0x000fda0004702670 */
[----:B------:R-:W-:Y:S02]  /*0d40*/  @P0 LOP3.LUT R12, R23, 0x7ff00000, RZ, 0xfc, !PT ;  /* 0x7ff00000170c0812 */ /* 0x000fe400078efcff */
[----:B------:R-:W-:Y:S01]  /*0d50*/  @!P0 MOV R22, RZ ;  /* 0x000000ff00168202 */ /* 0x000fe20000000f00 */
[----:B------:R-:W-:Y:S02]  /*0d60*/  @P0 IMAD.MOV.U32 R22, RZ, RZ, RZ ;  /* 0x000000ffff160224 */ /* 0x000fe400078e00ff */
[----:B------:R-:W-:Y:S01]  /*0d70*/  @P0 IMAD.MOV.U32 R23, RZ, RZ, R12 ;  /* 0x000000ffff170224 */ /* 0x000fe200078e000c */
[----:B------:R-:W-:Y:S06]  /*0d80*/  BRA `(.L_x_13) ;  /* 0x0000000000147947 */ /* 0x000fec0003800000 */
.L_x_15:
[----:B------:R-:W-:Y:S01]  /*0d90*/  LOP3.LUT R23, R15, 0x80000, RZ, 0xfc, !PT ;  /* 0x000800000f177812 */ /* 0x000fe200078efcff */
[----:B------:R-:W-:Y:S01]  /*0da0*/  IMAD.MOV.U32 R22, RZ, RZ, R14 ;  /* 0x000000ffff167224 */ /* 0x000fe200078e000e */
[----:B------:R-:W-:Y:S06]  /*0db0*/  BRA `(.L_x_13) ;  /* 0x0000000000087947 */ /* 0x000fec0003800000 */
.L_x_14:
[----:B------:R-:W-:Y:S01]  /*0dc0*/  LOP3.LUT R23, R17, 0x80000, RZ, 0xfc, !PT ;  /* 0x0008000011177812 */ /* 0x000fe200078efcff */
[----:B------:R-:W-:-:S07]  /*0dd0*/  IMAD.MOV.U32 R22, RZ, RZ, R16 ;  /* 0x000000ffff167224 */ /* 0x000fce00078e0010 */
.L_x_13:
[----:B------:R-:W-:Y:S05]  /*0de0*/  BSYNC.RECONVERGENT B2 ;  /* 0x0000000000027941 */ /* 0x000fea0003800200 */
.L_x_11:
[----:B------:R-:W-:-:S04]  /*0df0*/  IMAD.MOV.U32 R27, RZ, RZ, 0x0 ;  /* 0x00000000ff1b7424 */ /* 0x000fc800078e00ff */
[----:B------:R-:W-:Y:S05]  /*0e00*/  RET.REL.NODEC R26 `(_Z9integratePdid) ;  /* 0xfffffff01a7c7950 */ /* 0x000fea0003c3ffff */
.L_x_16:
[----:B------:R-:W-:-:S00]  /*0e10*/  BRA `(.L_x_16) ;  /* 0xfffffffc00fc7947 */ /* 0x000fc0000383ffff */
[----:B------:R-:W-:-:S00]  /*0e20*/  NOP ;  /* 0x0000000000007918 */ /* 0x000fc00000000000 */
        /* <DEDUP_REMOVED lines=13> */
.L_x_17:


//--------------------- .nv.shared.reserved.0     --------------------------
	.section	.nv.shared.reserved.0,"aw",@nobits
	.weak		__nv_reservedSMEM_offset_0_alias
	.size		__nv_reservedSMEM_offset_0_alias, 0, 64
	.other		__nv_reservedSMEM_offset_0_alias,@"STO_CUDA_RESERVED_SHARED STV_DEFAULT"
__nv_reservedSMEM_offset_0_alias:
	.zero		0
	.zero		64


//--------------------- .nv.constant0._Z9integratePdid --------------------------
	.section	.nv.constant0._Z9integratePdid,"a",@progbits
	.sectionflags	@""
	.align	4
.nv.constant0._Z9integratePdid:
	.zero		920


//--------------------- SYMBOLS --------------------------

	.type		.nv.reservedSmem.offset0,@object
	.size		.nv.reservedSmem.offset0,0x4
